//
// Generated by NVIDIA NVVM Compiler
//
// Compiler Build ID: CL-36424714
// Cuda compilation tools, release 13.0, V13.0.88
// Based on NVVM 20.0.0
//

.version 9.0
.target sm_100
.address_size 64

	// .globl	_Z4vaddPKfPfj

.visible .entry _Z4vaddPKfPfj(
	.param .u64 .ptr .align 1 _Z4vaddPKfPfj_param_0,
	.param .u64 .ptr .align 1 _Z4vaddPKfPfj_param_1,
	.param .u32 _Z4vaddPKfPfj_param_2
)
{
	.reg .pred 	%p<2>;
	.reg .b32 	%r<6>;
	.reg .b32 	%f<4>;
	.reg .b64 	%rd<8>;

	ld.param.u64 	%rd1, [_Z4vaddPKfPfj_param_0];
	ld.param.u64 	%rd2, [_Z4vaddPKfPfj_param_1];
	ld.param.u32 	%r2, [_Z4vaddPKfPfj_param_2];
	mov.u32 	%r3, %ctaid.x;
	mov.u32 	%r4, %ntid.x;
	mov.u32 	%r5, %tid.x;
	mad.lo.s32 	%r1, %r3, %r4, %r5;
	setp.ge.u32 	%p1, %r1, %r2;
	@%p1 bra 	$L__BB0_2;
	cvta.to.global.u64 	%rd3, %rd1;
	cvta.to.global.u64 	%rd4, %rd2;
	mul.wide.u32 	%rd5, %r1, 4;
	add.s64 	%rd6, %rd3, %rd5;
	ld.global.f32 	%f1, [%rd6];
	add.s64 	%rd7, %rd4, %rd5;
	ld.global.f32 	%f2, [%rd7];
	add.f32 	%f3, %f1, %f2;
	st.global.f32 	[%rd7], %f3;
$L__BB0_2:
	ret;

}


// ===== COMPILED SASS (sm_100) =====

	.target	sm_100

	.elftype	@"ET_EXEC"


//--------------------- .note.nv.tkinfo           --------------------------
	.section	.note.nv.tkinfo,"",@"SHT_NOTE"
	.sectionflags	@"SHF_NOTE_NV_TKINFO"
	.tkinfo
        /*0018*/ 	.word	0x00000002
        /*0030*/ 	.string	""
        /*0030*/ 	.string	"ptxas"
        /*0030*/ 	.string	"Cuda compilation tools, release 13.0, V13.0.88"
        /*0030*/ 	.string	"Build cuda_13.0.r13.0/compiler.36424714_0"
        /*0030*/ 	.string	"-arch sm_100 -m 64 "



//--------------------- .note.nv.cuinfo           --------------------------
	.section	.note.nv.cuinfo,"",@"SHT_NOTE"
	.sectionflags	@"SHF_NOTE_NV_CUINFO"
        /*0018*/ 	.short	0x0002
        /*001a*/ 	.short	0x0064
        /*001c*/ 	.short	0x0082
	.zero		2


//--------------------- .nv.info                  --------------------------
	.section	.nv.info,"",@"SHT_CUDA_INFO"
	.align	4


	//----- nvinfo : EIATTR_REGCOUNT
	.align		4
        /*0000*/ 	.byte	0x04, 0x2f
        /*0002*/ 	.short	(.L_1 - .L_0)
	.align		4
.L_0:
        /*0004*/ 	.word	index@(_Z4vaddPKfPfj)
        /*0008*/ 	.word	0x0000000a


	//----- nvinfo : EIATTR_FRAME_SIZE
	.align		4
.L_1:
        /*000c*/ 	.byte	0x04, 0x11
        /*000e*/ 	.short	(.L_3 - .L_2)
	.align		4
.L_2:
        /*0010*/ 	.word	index@(_Z4vaddPKfPfj)
        /*0014*/ 	.word	0x00000000


	//----- nvinfo : EIATTR_MIN_STACK_SIZE
	.align		4
.L_3:
        /*0018*/ 	.byte	0x04, 0x12
        /*001a*/ 	.short	(.L_5 - .L_4)
	.align		4
.L_4:
        /*001c*/ 	.word	index@(_Z4vaddPKfPfj)
        /*0020*/ 	.word	0x00000000
.L_5:


//--------------------- .nv.compat                --------------------------
	.section	.nv.compat,"",@"SHT_CUDA_COMPAT_INFO"
	.align	4
        /*0000*/ 	.byte	0x02, 0x09, 0x00, 0x00, 0x02, 0x02, 0x01, 0x00, 0x02, 0x05, 0x05, 0x00, 0x03, 0x07, 0x01, 0x01
        /*0010*/ 	.byte	0x02, 0x03, 0x00, 0x00, 0x02, 0x06, 0x01, 0x00, 0x04, 0x0b, 0x08, 0x00, 0x09, 0x00, 0x00, 0x00
        /*0020*/ 	.byte	0x00, 0x00, 0x00, 0x00


//--------------------- .nv.info._Z4vaddPKfPfj    --------------------------
	.section	.nv.info._Z4vaddPKfPfj,"",@"SHT_CUDA_INFO"
	.sectionflags	@""
	.align	4


	//----- nvinfo : EIATTR_CUDA_API_VERSION
	.align		4
        /*0000*/ 	.byte	0x04, 0x37
        /*0002*/ 	.short	(.L_7 - .L_6)
.L_6:
        /*0004*/ 	.word	0x00000082


	//----- nvinfo : EIATTR_KPARAM_INFO
	.align		4
.L_7:
        /*0008*/ 	.byte	0x04, 0x17
        /*000a*/ 	.short	(.L_9 - .L_8)
.L_8:
        /*000c*/ 	.word	0x00000000
        /*0010*/ 	.short	0x0002
        /*0012*/ 	.short	0x0010
        /*0014*/ 	.byte	0x00, 0xf0, 0x11, 0x00


	//----- nvinfo : EIATTR_KPARAM_INFO
	.align		4
.L_9:
        /*0018*/ 	.byte	0x04, 0x17
        /*001a*/ 	.short	(.L_11 - .L_10)
.L_10:
        /*001c*/ 	.word	0x00000000
        /*0020*/ 	.short	0x0001
        /*0022*/ 	.short	0x0008
        /*0024*/ 	.byte	0x00, 0xf5, 0x21, 0x00


	//----- nvinfo : EIATTR_KPARAM_INFO
	.align		4
.L_11:
        /*0028*/ 	.byte	0x04, 0x17
        /*002a*/ 	.short	(.L_13 - .L_12)
.L_12:
        /*002c*/ 	.word	0x00000000
        /*0030*/ 	.short	0x0000
        /*0032*/ 	.short	0x0000
        /*0034*/ 	.byte	0x00, 0xf5, 0x21, 0x00


	//----- nvinfo : EIATTR_SPARSE_MMA_MASK
	.align		4
.L_13:
        /*0038*/ 	.byte	0x03, 0x50
        /*003a*/ 	.short	0x0000


	//----- nvinfo : EIATTR_MAXREG_COUNT
	.align		4
        /*003c*/ 	.byte	0x03, 0x1b
        /*003e*/ 	.short	0x00ff


	//----- nvinfo : EIATTR_MERCURY_ISA_VERSION
	.align		4
        /*0040*/ 	.byte	0x03, 0x5f
        /*0042*/ 	.short	0x0101


	//----- nvinfo : EIATTR_VRC_CTA_INIT_COUNT
	.align		4
        /*0044*/ 	.byte	0x02, 0x4a
	.zero		1
	.zero		1


	//----- nvinfo : EIATTR_EXIT_INSTR_OFFSETS
	.align		4
        /*0048*/ 	.byte	0x04, 0x1c
        /*004a*/ 	.short	(.L_15 - .L_14)


	//   ....[0]....
.L_14:
        /*004c*/ 	.word	0x00000070


	//   ....[1]....
        /*0050*/ 	.word	0x00000110


	//----- nvinfo : EIATTR_CBANK_PARAM_SIZE
	.align		4
.L_15:
        /*0054*/ 	.byte	0x03, 0x19
        /*0056*/ 	.short	0x0014


	//----- nvinfo : EIATTR_PARAM_CBANK
	.align		4
        /*0058*/ 	.byte	0x04, 0x0a
        /*005a*/ 	.short	(.L_17 - .L_16)
	.align		4
.L_16:
        /*005c*/ 	.word	index@(.nv.constant0._Z4vaddPKfPfj)
        /*0060*/ 	.short	0x0380
        /*0062*/ 	.short	0x0014


	//----- nvinfo : EIATTR_SW_WAR
	.align		4
.L_17:
        /*0064*/ 	.byte	0x04, 0x36
        /*0066*/ 	.short	(.L_19 - .L_18)
.L_18:
        /*0068*/ 	.word	0x00000008
.L_19:


//--------------------- .nv.callgraph             --------------------------
	.section	.nv.callgraph,"",@"SHT_CUDA_CALLGRAPH"
	.align	4
	.sectionentsize	8
	.align		4
        /*0000*/ 	.word	0x00000000
	.align		4
        /*0004*/ 	.word	0xffffffff
	.align		4
        /*0008*/ 	.word	0x00000000
	.align		4
        /*000c*/ 	.word	0xfffffffe
	.align		4
        /*0010*/ 	.word	0x00000000
	.align		4
        /*0014*/ 	.word	0xfffffffd
	.align		4
        /*0018*/ 	.word	0x00000000
	.align		4
        /*001c*/ 	.word	0xfffffffc


//--------------------- .text._Z4vaddPKfPfj       --------------------------
	.section	.text._Z4vaddPKfPfj,"ax",@progbits
	.align	128
        .global         _Z4vaddPKfPfj
        .type           _Z4vaddPKfPfj,@function
        .size           _Z4vaddPKfPfj,(.L_x_1 - _Z4vaddPKfPfj)
        .other          _Z4vaddPKfPfj,@"STO_CUDA_ENTRY STV_DEFAULT"
_Z4vaddPKfPfj:
.text._Z4vaddPKfPfj:
[----:B------:R-:W-:Y:S01]  /*0000*/  LDC R1, c[0x0][0x37c] ;  /* 0x0000df00ff017b82 */ /* 0x000fe20000000800 */
[----:B------:R-:W0:Y:S07]  /*0010*/  S2R R0, SR_TID.X ;  /* 0x0000000000007919 */ /* 0x000e2e0000002100 */
[----:B------:R-:W0:Y:S01]  /*0020*/  S2UR UR4, SR_CTAID.X ;  /* 0x00000000000479c3 */ /* 0x000e220000002500 */
[----:B------:R-:W1:Y:S07]  /*0030*/  LDCU UR5, c[0x0][0x390] ;  /* 0x00007200ff0577ac */ /* 0x000e6e0008000800 */
[----:B------:R-:W0:Y:S02]  /*0040*/  LDC R7, c[0x0][0x360] ;  /* 0x0000d800ff077b82 */ /* 0x000e240000000800 */
[----:B0-----:R-:W-:-:S05]  /*0050*/  IMAD R7, R7, UR4, R0 ;  /* 0x0000000407077c24 */ /* 0x001fca000f8e0200 */
[----:B-1----:R-:W-:-:S13]  /*0060*/  ISETP.GE.U32.AND P0, PT, R7, UR5, PT ;  /* 0x0000000507007c0c */ /* 0x002fda000bf06070 */
[----:B------:R-:W-:Y:S05]  /*0070*/  @P0 EXIT ;  /* 0x000000000000094d */ /* 0x000fea0003800000 */
[----:B------:R-:W0:Y:S01]  /*0080*/  LDC.64 R2, c[0x0][0x380] ;  /* 0x0000e000ff027b82 */ /* 0x000e220000000a00 */
[----:B------:R-:W1:Y:S07]  /*0090*/  LDCU.64 UR4, c[0x0][0x358] ;  /* 0x00006b00ff0477ac */ /* 0x000e6e0008000a00 */
[----:B------:R-:W2:Y:S01]  /*00a0*/  LDC.64 R4, c[0x0][0x388] ;  /* 0x0000e200ff047b82 */ /* 0x000ea20000000a00 */
[----:B0-----:R-:W-:-:S06]  /*00b0*/  IMAD.WIDE.U32 R2, R7, 0x4, R2 ;  /* 0x0000000407027825 */ /* 0x001fcc00078e0002 */
[----:B-1----:R-:W3:Y:S01]  /*00c0*/  LDG.E R2, desc[UR4][R2.64] ;  /* 0x0000000402027981 */ /* 0x002ee2000c1e1900 */
[----:B--2---:R-:W-:-:S05]  /*00d0*/  IMAD.WIDE.U32 R4, R7, 0x4, R4 ;  /* 0x0000000407047825 */ /* 0x004fca00078e0004 */
[----:B------:R-:W3:Y:S02]  /*00e0*/  LDG.E R7, desc[UR4][R4.64] ;  /* 0x0000000404077981 */ /* 0x000ee4000c1e1900 */
[----:B---3--:R-:W-:-:S05]  /*00f0*/  FADD R7, R2, R7 ;  /* 0x0000000702077221 */ /* 0x008fca0000000000 */
[----:B------:R-:W-:Y:S01]  /*0100*/  STG.E desc[UR4][R4.64], R7 ;  /* 0x0000000704007986 */ /* 0x000fe2000c101904 */
[----:B------:R-:W-:Y:S05]  /*0110*/  EXIT ;  /* 0x000000000000794d */ /* 0x000fea0003800000 */
.L_x_0:
[----:B------:R-:W-:-:S00]  /*0120*/  BRA `(.L_x_0) ;  /* 0xfffffffc00fc7947 */ /* 0x000fc0000383ffff */
[----:B------:R-:W-:-:S00]  /*0130*/  NOP ;  /* 0x0000000000007918 */ /* 0x000fc00000000000 */
        /* <DEDUP_REMOVED lines=12> */
.L_x_1:


//--------------------- .nv.shared.reserved.0     --------------------------
	.section	.nv.shared.reserved.0,"aw",@nobits
	.weak		__nv_reservedSMEM_offset_0_alias
	.size		__nv_reservedSMEM_offset_0_alias, 0, 64
	.other		__nv_reservedSMEM_offset_0_alias,@"STO_CUDA_RESERVED_SHARED STV_DEFAULT"
__nv_reservedSMEM_offset_0_alias:
	.zero		0
	.zero		64


//--------------------- .nv.constant0._Z4vaddPKfPfj --------------------------
	.section	.nv.constant0._Z4vaddPKfPfj,"a",@progbits
	.sectionflags	@""
	.align	4
.nv.constant0._Z4vaddPKfPfj:
	.zero		916


//--------------------- SYMBOLS --------------------------

	.type		.nv.reservedSmem.offset0,@object
	.size		.nv.reservedSmem.offset0,0x4
